//
// Generated by NVIDIA NVVM Compiler
//
// Compiler Build ID: CL-36424714
// Cuda compilation tools, release 13.0, V13.0.88
// Based on NVVM 20.0.0
//

.version 9.0
.target sm_100
.address_size 64

	// .globl	_Z6vecAddPfS_S_i

.visible .entry _Z6vecAddPfS_S_i(
	.param .u64 .ptr .align 1 _Z6vecAddPfS_S_i_param_0,
	.param .u64 .ptr .align 1 _Z6vecAddPfS_S_i_param_1,
	.param .u64 .ptr .align 1 _Z6vecAddPfS_S_i_param_2,
	.param .u32 _Z6vecAddPfS_S_i_param_3
)
{
	.reg .pred 	%p<2>;
	.reg .b32 	%r<6>;
	.reg .b32 	%f<4>;
	.reg .b64 	%rd<11>;

	ld.param.u64 	%rd1, [_Z6vecAddPfS_S_i_param_0];
	ld.param.u64 	%rd2, [_Z6vecAddPfS_S_i_param_1];
	ld.param.u64 	%rd3, [_Z6vecAddPfS_S_i_param_2];
	ld.param.u32 	%r2, [_Z6vecAddPfS_S_i_param_3];
	mov.u32 	%r3, %tid.x;
	mov.u32 	%r4, %ctaid.x;
	mov.u32 	%r5, %ntid.x;
	mad.lo.s32 	%r1, %r4, %r5, %r3;
	setp.ge.u32 	%p1, %r1, %r2;
	@%p1 bra 	$L__BB0_2;
	cvta.to.global.u64 	%rd4, %rd1;
	cvta.to.global.u64 	%rd5, %rd2;
	cvta.to.global.u64 	%rd6, %rd3;
	mul.wide.u32 	%rd7, %r1, 4;
	add.s64 	%rd8, %rd4, %rd7;
	ld.global.f32 	%f1, [%rd8];
	add.s64 	%rd9, %rd5, %rd7;
	ld.global.f32 	%f2, [%rd9];
	add.f32 	%f3, %f1, %f2;
	add.s64 	%rd10, %rd6, %rd7;
	st.global.f32 	[%rd10], %f3;
$L__BB0_2:
	ret;

}


// ===== COMPILED SASS (sm_100) =====

	.target	sm_100

	.elftype	@"ET_EXEC"


//--------------------- .note.nv.tkinfo           --------------------------
	.section	.note.nv.tkinfo,"",@"SHT_NOTE"
	.sectionflags	@"SHF_NOTE_NV_TKINFO"
	.tkinfo
        /*0018*/ 	.word	0x00000002
        /*0030*/ 	.string	""
        /*0030*/ 	.string	"ptxas"
        /*0030*/ 	.string	"Cuda compilation tools, release 13.0, V13.0.88"
        /*0030*/ 	.string	"Build cuda_13.0.r13.0/compiler.36424714_0"
        /*0030*/ 	.string	"-arch sm_100 -m 64 "



//--------------------- .note.nv.cuinfo           --------------------------
	.section	.note.nv.cuinfo,"",@"SHT_NOTE"
	.sectionflags	@"SHF_NOTE_NV_CUINFO"
        /*0018*/ 	.short	0x0002
        /*001a*/ 	.short	0x0064
        /*001c*/ 	.short	0x0082
	.zero		2


//--------------------- .nv.info                  --------------------------
	.section	.nv.info,"",@"SHT_CUDA_INFO"
	.align	4


	//----- nvinfo : EIATTR_REGCOUNT
	.align		4
        /*0000*/ 	.byte	0x04, 0x2f
        /*0002*/ 	.short	(.L_1 - .L_0)
	.align		4
.L_0:
        /*0004*/ 	.word	index@(_Z6vecAddPfS_S_i)
        /*0008*/ 	.word	0x0000000c


	//----- nvinfo : EIATTR_FRAME_SIZE
	.align		4
.L_1:
        /*000c*/ 	.byte	0x04, 0x11
        /*000e*/ 	.short	(.L_3 - .L_2)
	.align		4
.L_2:
        /*0010*/ 	.word	index@(_Z6vecAddPfS_S_i)
        /*0014*/ 	.word	0x00000000


	//----- nvinfo : EIATTR_MIN_STACK_SIZE
	.align		4
.L_3:
        /*0018*/ 	.byte	0x04, 0x12
        /*001a*/ 	.short	(.L_5 - .L_4)
	.align		4
.L_4:
        /*001c*/ 	.word	index@(_Z6vecAddPfS_S_i)
        /*0020*/ 	.word	0x00000000
.L_5:


//--------------------- .nv.compat                --------------------------
	.section	.nv.compat,"",@"SHT_CUDA_COMPAT_INFO"
	.align	4
        /*0000*/ 	.byte	0x02, 0x09, 0x00, 0x00, 0x02, 0x02, 0x01, 0x00, 0x02, 0x05, 0x05, 0x00, 0x03, 0x07, 0x01, 0x01
        /*0010*/ 	.byte	0x02, 0x03, 0x00, 0x00, 0x02, 0x06, 0x01, 0x00, 0x04, 0x0b, 0x08, 0x00, 0x09, 0x00, 0x00, 0x00
        /*0020*/ 	.byte	0x00, 0x00, 0x00, 0x00


//--------------------- .nv.info._Z6vecAddPfS_S_i --------------------------
	.section	.nv.info._Z6vecAddPfS_S_i,"",@"SHT_CUDA_INFO"
	.sectionflags	@""
	.align	4


	//----- nvinfo : EIATTR_CUDA_API_VERSION
	.align		4
        /*0000*/ 	.byte	0x04, 0x37
        /*0002*/ 	.short	(.L_7 - .L_6)
.L_6:
        /*0004*/ 	.word	0x00000082


	//----- nvinfo : EIATTR_KPARAM_INFO
	.align		4
.L_7:
        /*0008*/ 	.byte	0x04, 0x17
        /*000a*/ 	.short	(.L_9 - .L_8)
.L_8:
        /*000c*/ 	.word	0x00000000
        /*0010*/ 	.short	0x0003
        /*0012*/ 	.short	0x0018
        /*0014*/ 	.byte	0x00, 0xf0, 0x11, 0x00


	//----- nvinfo : EIATTR_KPARAM_INFO
	.align		4
.L_9:
        /*0018*/ 	.byte	0x04, 0x17
        /*001a*/ 	.short	(.L_11 - .L_10)
.L_10:
        /*001c*/ 	.word	0x00000000
        /*0020*/ 	.short	0x0002
        /*0022*/ 	.short	0x0010
        /*0024*/ 	.byte	0x00, 0xf5, 0x21, 0x00


	//----- nvinfo : EIATTR_KPARAM_INFO
	.align		4
.L_11:
        /*0028*/ 	.byte	0x04, 0x17
        /*002a*/ 	.short	(.L_13 - .L_12)
.L_12:
        /*002c*/ 	.word	0x00000000
        /*0030*/ 	.short	0x0001
        /*0032*/ 	.short	0x0008
        /*0034*/ 	.byte	0x00, 0xf5, 0x21, 0x00


	//----- nvinfo : EIATTR_KPARAM_INFO
	.align		4
.L_13:
        /*0038*/ 	.byte	0x04, 0x17
        /*003a*/ 	.short	(.L_15 - .L_14)
.L_14:
        /*003c*/ 	.word	0x00000000
        /*0040*/ 	.short	0x0000
        /*0042*/ 	.short	0x0000
        /*0044*/ 	.byte	0x00, 0xf5, 0x21, 0x00


	//----- nvinfo : EIATTR_SPARSE_MMA_MASK
	.align		4
.L_15:
        /*0048*/ 	.byte	0x03, 0x50
        /*004a*/ 	.short	0x0000


	//----- nvinfo : EIATTR_MAXREG_COUNT
	.align		4
        /*004c*/ 	.byte	0x03, 0x1b
        /*004e*/ 	.short	0x00ff


	//----- nvinfo : EIATTR_MERCURY_ISA_VERSION
	.align		4
        /*0050*/ 	.byte	0x03, 0x5f
        /*0052*/ 	.short	0x0101


	//----- nvinfo : EIATTR_VRC_CTA_INIT_COUNT
	.align		4
        /*0054*/ 	.byte	0x02, 0x4a
	.zero		1
	.zero		1


	//----- nvinfo : EIATTR_EXIT_INSTR_OFFSETS
	.align		4
        /*0058*/ 	.byte	0x04, 0x1c
        /*005a*/ 	.short	(.L_17 - .L_16)


	//   ....[0]....
.L_16:
        /*005c*/ 	.word	0x00000070


	//   ....[1]....
        /*0060*/ 	.word	0x00000130


	//----- nvinfo : EIATTR_CBANK_PARAM_SIZE
	.align		4
.L_17:
        /*0064*/ 	.byte	0x03, 0x19
        /*0066*/ 	.short	0x001c


	//----- nvinfo : EIATTR_PARAM_CBANK
	.align		4
        /*0068*/ 	.byte	0x04, 0x0a
        /*006a*/ 	.short	(.L_19 - .L_18)
	.align		4
.L_18:
        /*006c*/ 	.word	index@(.nv.constant0._Z6vecAddPfS_S_i)
        /*0070*/ 	.short	0x0380
        /*0072*/ 	.short	0x001c


	//----- nvinfo : EIATTR_SW_WAR
	.align		4
.L_19:
        /*0074*/ 	.byte	0x04, 0x36
        /*0076*/ 	.short	(.L_21 - .L_20)
.L_20:
        /*0078*/ 	.word	0x00000008
.L_21:


//--------------------- .nv.callgraph             --------------------------
	.section	.nv.callgraph,"",@"SHT_CUDA_CALLGRAPH"
	.align	4
	.sectionentsize	8
	.align		4
        /*0000*/ 	.word	0x00000000
	.align		4
        /*0004*/ 	.word	0xffffffff
	.align		4
        /*0008*/ 	.word	0x00000000
	.align		4
        /*000c*/ 	.word	0xfffffffe
	.align		4
        /*0010*/ 	.word	0x00000000
	.align		4
        /*0014*/ 	.word	0xfffffffd
	.align		4
        /*0018*/ 	.word	0x00000000
	.align		4
        /*001c*/ 	.word	0xfffffffc


//--------------------- .text._Z6vecAddPfS_S_i    --------------------------
	.section	.text._Z6vecAddPfS_S_i,"ax",@progbits
	.align	128
        .global         _Z6vecAddPfS_S_i
        .type           _Z6vecAddPfS_S_i,@function
        .size           _Z6vecAddPfS_S_i,(.L_x_1 - _Z6vecAddPfS_S_i)
        .other          _Z6vecAddPfS_S_i,@"STO_CUDA_ENTRY STV_DEFAULT"
_Z6vecAddPfS_S_i:
.text._Z6vecAddPfS_S_i:
[----:B------:R-:W-:Y:S01]  /*0000*/  LDC R1, c[0x0][0x37c] ;  /* 0x0000df00ff017b82 */ /* 0x000fe20000000800 */
[----:B------:R-:W0:Y:S07]  /*0010*/  S2R R9, SR_TID.X ;  /* 0x0000000000097919 */ /* 0x000e2e0000002100 */
[----:B------:R-:W0:Y:S01]  /*0020*/  S2UR UR4, SR_CTAID.X ;  /* 0x00000000000479c3 */ /* 0x000e220000002500 */
[----:B------:R-:W1:Y:S07]  /*0030*/  LDCU UR5, c[0x0][0x398] ;  /* 0x00007300ff0577ac */ /* 0x000e6e0008000800 */
[----:B------:R-:W0:Y:S02]  /*0040*/  LDC R0, c[0x0][0x360] ;  /* 0x0000d800ff007b82 */ /* 0x000e240000000800 */
[----:B0-----:R-:W-:-:S05]  /*0050*/  IMAD R9, R0, UR4, R9 ;  /* 0x0000000400097c24 */ /* 0x001fca000f8e0209 */
[----:B-1----:R-:W-:-:S13]  /*0060*/  ISETP.GE.U32.AND P0, PT, R9, UR5, PT ;  /* 0x0000000509007c0c */ /* 0x002fda000bf06070 */
[----:B------:R-:W-:Y:S05]  /*0070*/  @P0 EXIT ;  /* 0x000000000000094d */ /* 0x000fea0003800000 */
[----:B------:R-:W0:Y:S01]  /*0080*/  LDC.64 R2, c[0x0][0x380] ;  /* 0x0000e000ff027b82 */ /* 0x000e220000000a00 */
[----:B------:R-:W1:Y:S07]  /*0090*/  LDCU.64 UR4, c[0x0][0x358] ;  /* 0x00006b00ff0477ac */ /* 0x000e6e0008000a00 */
[----:B------:R-:W2:Y:S08]  /*00a0*/  LDC.64 R4, c[0x0][0x388] ;  /* 0x0000e200ff047b82 */ /* 0x000eb00000000a00 */
[----:B------:R-:W3:Y:S01]  /*00b0*/  LDC.64 R6, c[0x0][0x390] ;  /* 0x0000e400ff067b82 */ /* 0x000ee20000000a00 */
[----:B0-----:R-:W-:-:S06]  /*00c0*/  IMAD.WIDE.U32 R2, R9, 0x4, R2 ;  /* 0x0000000409027825 */ /* 0x001fcc00078e0002 */
[----:B-1----:R-:W4:Y:S01]  /*00d0*/  LDG.E R2, desc[UR4][R2.64] ;  /* 0x0000000402027981 */ /* 0x002f22000c1e1900 */
[----:B--2---:R-:W-:-:S06]  /*00e0*/  IMAD.WIDE.U32 R4, R9, 0x4, R4 ;  /* 0x0000000409047825 */ /* 0x004fcc00078e0004 */
[----:B------:R-:W4:Y:S01]  /*00f0*/  LDG.E R5, desc[UR4][R4.64] ;  /* 0x0000000404057981 */ /* 0x000f22000c1e1900 */
[----:B---3--:R-:W-:-:S04]  /*0100*/  IMAD.WIDE.U32 R6, R9, 0x4, R6 ;  /* 0x0000000409067825 */ /* 0x008fc800078e0006 */
[----:B----4-:R-:W-:-:S05]  /*0110*/  FADD R9, R2, R5 ;  /* 0x0000000502097221 */ /* 0x010fca0000000000 */
[----:B------:R-:W-:Y:S01]  /*0120*/  STG.E desc[UR4][R6.64], R9 ;  /* 0x0000000906007986 */ /* 0x000fe2000c101904 */
[----:B------:R-:W-:Y:S05]  /*0130*/  EXIT ;  /* 0x000000000000794d */ /* 0x000fea0003800000 */
.L_x_0:
[----:B------:R-:W-:-:S00]  /*0140*/  BRA `(.L_x_0) ;  /* 0xfffffffc00fc7947 */ /* 0x000fc0000383ffff */
[----:B------:R-:W-:-:S00]  /*0150*/  NOP ;  /* 0x0000000000007918 */ /* 0x000fc00000000000 */
        /* <DEDUP_REMOVED lines=10> */
.L_x_1:


//--------------------- .nv.shared.reserved.0     --------------------------
	.section	.nv.shared.reserved.0,"aw",@nobits
	.weak		__nv_reservedSMEM_offset_0_alias
	.size		__nv_reservedSMEM_offset_0_alias, 0, 64
	.other		__nv_reservedSMEM_offset_0_alias,@"STO_CUDA_RESERVED_SHARED STV_DEFAULT"
__nv_reservedSMEM_offset_0_alias:
	.zero		0
	.zero		64


//--------------------- .nv.constant0._Z6vecAddPfS_S_i --------------------------
	.section	.nv.constant0._Z6vecAddPfS_S_i,"a",@progbits
	.sectionflags	@""
	.align	4
.nv.constant0._Z6vecAddPfS_S_i:
	.zero		924


//--------------------- SYMBOLS --------------------------

	.type		.nv.reservedSmem.offset0,@object
	.size		.nv.reservedSmem.offset0,0x4
